//
// Generated by NVIDIA NVVM Compiler
//
// Compiler Build ID: CL-36424714
// Cuda compilation tools, release 13.0, V13.0.88
// Based on NVVM 20.0.0
//

.version 9.0
.target sm_100
.address_size 64

	// .globl	_Z17sgemm_usingFloat4ILj32ELj32ELj32ELj4EEvPfS0_S0_iii
// _ZZ17sgemm_usingFloat4ILj32ELj32ELj32ELj4EEvPfS0_S0_iiiE3s_A has been demoted
// _ZZ17sgemm_usingFloat4ILj32ELj32ELj32ELj4EEvPfS0_S0_iiiE3s_B has been demoted

.visible .entry _Z17sgemm_usingFloat4ILj32ELj32ELj32ELj4EEvPfS0_S0_iii(
	.param .u64 .ptr .align 1 _Z17sgemm_usingFloat4ILj32ELj32ELj32ELj4EEvPfS0_S0_iii_param_0,
	.param .u64 .ptr .align 1 _Z17sgemm_usingFloat4ILj32ELj32ELj32ELj4EEvPfS0_S0_iii_param_1,
	.param .u64 .ptr .align 1 _Z17sgemm_usingFloat4ILj32ELj32ELj32ELj4EEvPfS0_S0_iii_param_2,
	.param .u32 _Z17sgemm_usingFloat4ILj32ELj32ELj32ELj4EEvPfS0_S0_iii_param_3,
	.param .u32 _Z17sgemm_usingFloat4ILj32ELj32ELj32ELj4EEvPfS0_S0_iii_param_4,
	.param .u32 _Z17sgemm_usingFloat4ILj32ELj32ELj32ELj4EEvPfS0_S0_iii_param_5
)
{
	.reg .pred 	%p<3>;
	.reg .b32 	%r<42>;
	.reg .b32 	%f<315>;
	.reg .b64 	%rd<22>;
	// demoted variable
	.shared .align 4 .b8 _ZZ17sgemm_usingFloat4ILj32ELj32ELj32ELj4EEvPfS0_S0_iiiE3s_A[4096];
	// demoted variable
	.shared .align 4 .b8 _ZZ17sgemm_usingFloat4ILj32ELj32ELj32ELj4EEvPfS0_S0_iiiE3s_B[4096];
	ld.param.u32 	%r15, [_Z17sgemm_usingFloat4ILj32ELj32ELj32ELj4EEvPfS0_S0_iii_param_4];
	ld.param.u32 	%r16, [_Z17sgemm_usingFloat4ILj32ELj32ELj32ELj4EEvPfS0_S0_iii_param_5];
	mov.u32 	%r1, %tid.x;
	mov.u32 	%r2, %tid.y;
	mov.u32 	%r17, %ctaid.x;
	shl.b32 	%r3, %r17, 5;
	mov.u32 	%r18, %ctaid.y;
	shl.b32 	%r19, %r18, 5;
	cvt.u64.u32 	%rd1, %r19;
	add.s32 	%r4, %r16, 31;
	setp.lt.u32 	%p1, %r4, 32;
	mov.f32 	%f311, 0f00000000;
	mov.f32 	%f312, %f311;
	mov.f32 	%f313, %f311;
	mov.f32 	%f314, %f311;
	@%p1 bra 	$L__BB0_3;
	ld.param.u32 	%r37, [_Z17sgemm_usingFloat4ILj32ELj32ELj32ELj4EEvPfS0_S0_iii_param_5];
	shl.b32 	%r20, %r1, 7;
	mov.u32 	%r21, _ZZ17sgemm_usingFloat4ILj32ELj32ELj32ELj4EEvPfS0_S0_iiiE3s_A;
	add.s32 	%r5, %r21, %r20;
	shl.b32 	%r22, %r2, 2;
	shr.u32 	%r23, %r4, 5;
	neg.s32 	%r41, %r23;
	mad.lo.s32 	%r40, %r1, %r15, %r22;
	mad.lo.s32 	%r39, %r37, %r1, %r22;
	mov.f32 	%f311, 0f00000000;
$L__BB0_2:
	ld.param.u32 	%r38, [_Z17sgemm_usingFloat4ILj32ELj32ELj32ELj4EEvPfS0_S0_iii_param_5];
	ld.param.u64 	%rd20, [_Z17sgemm_usingFloat4ILj32ELj32ELj32ELj4EEvPfS0_S0_iii_param_1];
	ld.param.u64 	%rd19, [_Z17sgemm_usingFloat4ILj32ELj32ELj32ELj4EEvPfS0_S0_iii_param_0];
	cvt.u64.u32 	%rd5, %r39;
	mul.lo.s32 	%r24, %r38, %r3;
	cvt.u64.u32 	%rd6, %r24;
	add.s64 	%rd7, %rd5, %rd6;
	cvta.to.global.u64 	%rd8, %rd19;
	shl.b64 	%rd9, %rd7, 2;
	add.s64 	%rd10, %rd8, %rd9;
	ld.global.v4.f32 	{%f15, %f16, %f17, %f18}, [%rd10];
	shl.b32 	%r25, %r2, 4;
	add.s32 	%r26, %r5, %r25;
	st.shared.v4.f32 	[%r26], {%f15, %f16, %f17, %f18};
	cvt.u64.u32 	%rd11, %r40;
	add.s64 	%rd12, %rd11, %rd1;
	cvta.to.global.u64 	%rd13, %rd20;
	shl.b64 	%rd14, %rd12, 2;
	add.s64 	%rd15, %rd13, %rd14;
	ld.global.v4.f32 	{%f19, %f20, %f21, %f22}, [%rd15];
	shl.b32 	%r27, %r1, 7;
	mov.u32 	%r28, _ZZ17sgemm_usingFloat4ILj32ELj32ELj32ELj4EEvPfS0_S0_iiiE3s_B;
	add.s32 	%r29, %r28, %r25;
	add.s32 	%r30, %r29, %r27;
	st.shared.v4.f32 	[%r30], {%f19, %f20, %f21, %f22};
	bar.sync 	0;
	ld.shared.f32 	%f23, [%r5];
	ld.shared.f32 	%f24, [%r29];
	fma.rn.f32 	%f25, %f23, %f24, %f314;
	ld.shared.f32 	%f26, [%r5+4];
	ld.shared.f32 	%f27, [%r29+128];
	fma.rn.f32 	%f28, %f26, %f27, %f25;
	ld.shared.f32 	%f29, [%r5+8];
	ld.shared.f32 	%f30, [%r29+256];
	fma.rn.f32 	%f31, %f29, %f30, %f28;
	ld.shared.f32 	%f32, [%r5+12];
	ld.shared.f32 	%f33, [%r29+384];
	fma.rn.f32 	%f34, %f32, %f33, %f31;
	ld.shared.f32 	%f35, [%r5+16];
	ld.shared.f32 	%f36, [%r29+512];
	fma.rn.f32 	%f37, %f35, %f36, %f34;
	ld.shared.f32 	%f38, [%r5+20];
	ld.shared.f32 	%f39, [%r29+640];
	fma.rn.f32 	%f40, %f38, %f39, %f37;
	ld.shared.f32 	%f41, [%r5+24];
	ld.shared.f32 	%f42, [%r29+768];
	fma.rn.f32 	%f43, %f41, %f42, %f40;
	ld.shared.f32 	%f44, [%r5+28];
	ld.shared.f32 	%f45, [%r29+896];
	fma.rn.f32 	%f46, %f44, %f45, %f43;
	ld.shared.f32 	%f47, [%r5+32];
	ld.shared.f32 	%f48, [%r29+1024];
	fma.rn.f32 	%f49, %f47, %f48, %f46;
	ld.shared.f32 	%f50, [%r5+36];
	ld.shared.f32 	%f51, [%r29+1152];
	fma.rn.f32 	%f52, %f50, %f51, %f49;
	ld.shared.f32 	%f53, [%r5+40];
	ld.shared.f32 	%f54, [%r29+1280];
	fma.rn.f32 	%f55, %f53, %f54, %f52;
	ld.shared.f32 	%f56, [%r5+44];
	ld.shared.f32 	%f57, [%r29+1408];
	fma.rn.f32 	%f58, %f56, %f57, %f55;
	ld.shared.f32 	%f59, [%r5+48];
	ld.shared.f32 	%f60, [%r29+1536];
	fma.rn.f32 	%f61, %f59, %f60, %f58;
	ld.shared.f32 	%f62, [%r5+52];
	ld.shared.f32 	%f63, [%r29+1664];
	fma.rn.f32 	%f64, %f62, %f63, %f61;
	ld.shared.f32 	%f65, [%r5+56];
	ld.shared.f32 	%f66, [%r29+1792];
	fma.rn.f32 	%f67, %f65, %f66, %f64;
	ld.shared.f32 	%f68, [%r5+60];
	ld.shared.f32 	%f69, [%r29+1920];
	fma.rn.f32 	%f70, %f68, %f69, %f67;
	ld.shared.f32 	%f71, [%r5+64];
	ld.shared.f32 	%f72, [%r29+2048];
	fma.rn.f32 	%f73, %f71, %f72, %f70;
	ld.shared.f32 	%f74, [%r5+68];
	ld.shared.f32 	%f75, [%r29+2176];
	fma.rn.f32 	%f76, %f74, %f75, %f73;
	ld.shared.f32 	%f77, [%r5+72];
	ld.shared.f32 	%f78, [%r29+2304];
	fma.rn.f32 	%f79, %f77, %f78, %f76;
	ld.shared.f32 	%f80, [%r5+76];
	ld.shared.f32 	%f81, [%r29+2432];
	fma.rn.f32 	%f82, %f80, %f81, %f79;
	ld.shared.f32 	%f83, [%r5+80];
	ld.shared.f32 	%f84, [%r29+2560];
	fma.rn.f32 	%f85, %f83, %f84, %f82;
	ld.shared.f32 	%f86, [%r5+84];
	ld.shared.f32 	%f87, [%r29+2688];
	fma.rn.f32 	%f88, %f86, %f87, %f85;
	ld.shared.f32 	%f89, [%r5+88];
	ld.shared.f32 	%f90, [%r29+2816];
	fma.rn.f32 	%f91, %f89, %f90, %f88;
	ld.shared.f32 	%f92, [%r5+92];
	ld.shared.f32 	%f93, [%r29+2944];
	fma.rn.f32 	%f94, %f92, %f93, %f91;
	ld.shared.f32 	%f95, [%r5+96];
	ld.shared.f32 	%f96, [%r29+3072];
	fma.rn.f32 	%f97, %f95, %f96, %f94;
	ld.shared.f32 	%f98, [%r5+100];
	ld.shared.f32 	%f99, [%r29+3200];
	fma.rn.f32 	%f100, %f98, %f99, %f97;
	ld.shared.f32 	%f101, [%r5+104];
	ld.shared.f32 	%f102, [%r29+3328];
	fma.rn.f32 	%f103, %f101, %f102, %f100;
	ld.shared.f32 	%f104, [%r5+108];
	ld.shared.f32 	%f105, [%r29+3456];
	fma.rn.f32 	%f106, %f104, %f105, %f103;
	ld.shared.f32 	%f107, [%r5+112];
	ld.shared.f32 	%f108, [%r29+3584];
	fma.rn.f32 	%f109, %f107, %f108, %f106;
	ld.shared.f32 	%f110, [%r5+116];
	ld.shared.f32 	%f111, [%r29+3712];
	fma.rn.f32 	%f112, %f110, %f111, %f109;
	ld.shared.f32 	%f113, [%r5+120];
	ld.shared.f32 	%f114, [%r29+3840];
	fma.rn.f32 	%f115, %f113, %f114, %f112;
	ld.shared.f32 	%f116, [%r5+124];
	ld.shared.f32 	%f117, [%r29+3968];
	fma.rn.f32 	%f314, %f116, %f117, %f115;
	ld.shared.f32 	%f118, [%r29+4];
	fma.rn.f32 	%f119, %f23, %f118, %f313;
	ld.shared.f32 	%f120, [%r29+132];
	fma.rn.f32 	%f121, %f26, %f120, %f119;
	ld.shared.f32 	%f122, [%r29+260];
	fma.rn.f32 	%f123, %f29, %f122, %f121;
	ld.shared.f32 	%f124, [%r29+388];
	fma.rn.f32 	%f125, %f32, %f124, %f123;
	ld.shared.f32 	%f126, [%r29+516];
	fma.rn.f32 	%f127, %f35, %f126, %f125;
	ld.shared.f32 	%f128, [%r29+644];
	fma.rn.f32 	%f129, %f38, %f128, %f127;
	ld.shared.f32 	%f130, [%r29+772];
	fma.rn.f32 	%f131, %f41, %f130, %f129;
	ld.shared.f32 	%f132, [%r29+900];
	fma.rn.f32 	%f133, %f44, %f132, %f131;
	ld.shared.f32 	%f134, [%r29+1028];
	fma.rn.f32 	%f135, %f47, %f134, %f133;
	ld.shared.f32 	%f136, [%r29+1156];
	fma.rn.f32 	%f137, %f50, %f136, %f135;
	ld.shared.f32 	%f138, [%r29+1284];
	fma.rn.f32 	%f139, %f53, %f138, %f137;
	ld.shared.f32 	%f140, [%r29+1412];
	fma.rn.f32 	%f141, %f56, %f140, %f139;
	ld.shared.f32 	%f142, [%r29+1540];
	fma.rn.f32 	%f143, %f59, %f142, %f141;
	ld.shared.f32 	%f144, [%r29+1668];
	fma.rn.f32 	%f145, %f62, %f144, %f143;
	ld.shared.f32 	%f146, [%r29+1796];
	fma.rn.f32 	%f147, %f65, %f146, %f145;
	ld.shared.f32 	%f148, [%r29+1924];
	fma.rn.f32 	%f149, %f68, %f148, %f147;
	ld.shared.f32 	%f150, [%r29+2052];
	fma.rn.f32 	%f151, %f71, %f150, %f149;
	ld.shared.f32 	%f152, [%r29+2180];
	fma.rn.f32 	%f153, %f74, %f152, %f151;
	ld.shared.f32 	%f154, [%r29+2308];
	fma.rn.f32 	%f155, %f77, %f154, %f153;
	ld.shared.f32 	%f156, [%r29+2436];
	fma.rn.f32 	%f157, %f80, %f156, %f155;
	ld.shared.f32 	%f158, [%r29+2564];
	fma.rn.f32 	%f159, %f83, %f158, %f157;
	ld.shared.f32 	%f160, [%r29+2692];
	fma.rn.f32 	%f161, %f86, %f160, %f159;
	ld.shared.f32 	%f162, [%r29+2820];
	fma.rn.f32 	%f163, %f89, %f162, %f161;
	ld.shared.f32 	%f164, [%r29+2948];
	fma.rn.f32 	%f165, %f92, %f164, %f163;
	ld.shared.f32 	%f166, [%r29+3076];
	fma.rn.f32 	%f167, %f95, %f166, %f165;
	ld.shared.f32 	%f168, [%r29+3204];
	fma.rn.f32 	%f169, %f98, %f168, %f167;
	ld.shared.f32 	%f170, [%r29+3332];
	fma.rn.f32 	%f171, %f101, %f170, %f169;
	ld.shared.f32 	%f172, [%r29+3460];
	fma.rn.f32 	%f173, %f104, %f172, %f171;
	ld.shared.f32 	%f174, [%r29+3588];
	fma.rn.f32 	%f175, %f107, %f174, %f173;
	ld.shared.f32 	%f176, [%r29+3716];
	fma.rn.f32 	%f177, %f110, %f176, %f175;
	ld.shared.f32 	%f178, [%r29+3844];
	fma.rn.f32 	%f179, %f113, %f178, %f177;
	ld.shared.f32 	%f180, [%r29+3972];
	fma.rn.f32 	%f313, %f116, %f180, %f179;
	ld.shared.f32 	%f181, [%r29+8];
	fma.rn.f32 	%f182, %f23, %f181, %f312;
	ld.shared.f32 	%f183, [%r29+136];
	fma.rn.f32 	%f184, %f26, %f183, %f182;
	ld.shared.f32 	%f185, [%r29+264];
	fma.rn.f32 	%f186, %f29, %f185, %f184;
	ld.shared.f32 	%f187, [%r29+392];
	fma.rn.f32 	%f188, %f32, %f187, %f186;
	ld.shared.f32 	%f189, [%r29+520];
	fma.rn.f32 	%f190, %f35, %f189, %f188;
	ld.shared.f32 	%f191, [%r29+648];
	fma.rn.f32 	%f192, %f38, %f191, %f190;
	ld.shared.f32 	%f193, [%r29+776];
	fma.rn.f32 	%f194, %f41, %f193, %f192;
	ld.shared.f32 	%f195, [%r29+904];
	fma.rn.f32 	%f196, %f44, %f195, %f194;
	ld.shared.f32 	%f197, [%r29+1032];
	fma.rn.f32 	%f198, %f47, %f197, %f196;
	ld.shared.f32 	%f199, [%r29+1160];
	fma.rn.f32 	%f200, %f50, %f199, %f198;
	ld.shared.f32 	%f201, [%r29+1288];
	fma.rn.f32 	%f202, %f53, %f201, %f200;
	ld.shared.f32 	%f203, [%r29+1416];
	fma.rn.f32 	%f204, %f56, %f203, %f202;
	ld.shared.f32 	%f205, [%r29+1544];
	fma.rn.f32 	%f206, %f59, %f205, %f204;
	ld.shared.f32 	%f207, [%r29+1672];
	fma.rn.f32 	%f208, %f62, %f207, %f206;
	ld.shared.f32 	%f209, [%r29+1800];
	fma.rn.f32 	%f210, %f65, %f209, %f208;
	ld.shared.f32 	%f211, [%r29+1928];
	fma.rn.f32 	%f212, %f68, %f211, %f210;
	ld.shared.f32 	%f213, [%r29+2056];
	fma.rn.f32 	%f214, %f71, %f213, %f212;
	ld.shared.f32 	%f215, [%r29+2184];
	fma.rn.f32 	%f216, %f74, %f215, %f214;
	ld.shared.f32 	%f217, [%r29+2312];
	fma.rn.f32 	%f218, %f77, %f217, %f216;
	ld.shared.f32 	%f219, [%r29+2440];
	fma.rn.f32 	%f220, %f80, %f219, %f218;
	ld.shared.f32 	%f221, [%r29+2568];
	fma.rn.f32 	%f222, %f83, %f221, %f220;
	ld.shared.f32 	%f223, [%r29+2696];
	fma.rn.f32 	%f224, %f86, %f223, %f222;
	ld.shared.f32 	%f225, [%r29+2824];
	fma.rn.f32 	%f226, %f89, %f225, %f224;
	ld.shared.f32 	%f227, [%r29+2952];
	fma.rn.f32 	%f228, %f92, %f227, %f226;
	ld.shared.f32 	%f229, [%r29+3080];
	fma.rn.f32 	%f230, %f95, %f229, %f228;
	ld.shared.f32 	%f231, [%r29+3208];
	fma.rn.f32 	%f232, %f98, %f231, %f230;
	ld.shared.f32 	%f233, [%r29+3336];
	fma.rn.f32 	%f234, %f101, %f233, %f232;
	ld.shared.f32 	%f235, [%r29+3464];
	fma.rn.f32 	%f236, %f104, %f235, %f234;
	ld.shared.f32 	%f237, [%r29+3592];
	fma.rn.f32 	%f238, %f107, %f237, %f236;
	ld.shared.f32 	%f239, [%r29+3720];
	fma.rn.f32 	%f240, %f110, %f239, %f238;
	ld.shared.f32 	%f241, [%r29+3848];
	fma.rn.f32 	%f242, %f113, %f241, %f240;
	ld.shared.f32 	%f243, [%r29+3976];
	fma.rn.f32 	%f312, %f116, %f243, %f242;
	ld.shared.f32 	%f244, [%r29+12];
	fma.rn.f32 	%f245, %f23, %f244, %f311;
	ld.shared.f32 	%f246, [%r29+140];
	fma.rn.f32 	%f247, %f26, %f246, %f245;
	ld.shared.f32 	%f248, [%r29+268];
	fma.rn.f32 	%f249, %f29, %f248, %f247;
	ld.shared.f32 	%f250, [%r29+396];
	fma.rn.f32 	%f251, %f32, %f250, %f249;
	ld.shared.f32 	%f252, [%r29+524];
	fma.rn.f32 	%f253, %f35, %f252, %f251;
	ld.shared.f32 	%f254, [%r29+652];
	fma.rn.f32 	%f255, %f38, %f254, %f253;
	ld.shared.f32 	%f256, [%r29+780];
	fma.rn.f32 	%f257, %f41, %f256, %f255;
	ld.shared.f32 	%f258, [%r29+908];
	fma.rn.f32 	%f259, %f44, %f258, %f257;
	ld.shared.f32 	%f260, [%r29+1036];
	fma.rn.f32 	%f261, %f47, %f260, %f259;
	ld.shared.f32 	%f262, [%r29+1164];
	fma.rn.f32 	%f263, %f50, %f262, %f261;
	ld.shared.f32 	%f264, [%r29+1292];
	fma.rn.f32 	%f265, %f53, %f264, %f263;
	ld.shared.f32 	%f266, [%r29+1420];
	fma.rn.f32 	%f267, %f56, %f266, %f265;
	ld.shared.f32 	%f268, [%r29+1548];
	fma.rn.f32 	%f269, %f59, %f268, %f267;
	ld.shared.f32 	%f270, [%r29+1676];
	fma.rn.f32 	%f271, %f62, %f270, %f269;
	ld.shared.f32 	%f272, [%r29+1804];
	fma.rn.f32 	%f273, %f65, %f272, %f271;
	ld.shared.f32 	%f274, [%r29+1932];
	fma.rn.f32 	%f275, %f68, %f274, %f273;
	ld.shared.f32 	%f276, [%r29+2060];
	fma.rn.f32 	%f277, %f71, %f276, %f275;
	ld.shared.f32 	%f278, [%r29+2188];
	fma.rn.f32 	%f279, %f74, %f278, %f277;
	ld.shared.f32 	%f280, [%r29+2316];
	fma.rn.f32 	%f281, %f77, %f280, %f279;
	ld.shared.f32 	%f282, [%r29+2444];
	fma.rn.f32 	%f283, %f80, %f282, %f281;
	ld.shared.f32 	%f284, [%r29+2572];
	fma.rn.f32 	%f285, %f83, %f284, %f283;
	ld.shared.f32 	%f286, [%r29+2700];
	fma.rn.f32 	%f287, %f86, %f286, %f285;
	ld.shared.f32 	%f288, [%r29+2828];
	fma.rn.f32 	%f289, %f89, %f288, %f287;
	ld.shared.f32 	%f290, [%r29+2956];
	fma.rn.f32 	%f291, %f92, %f290, %f289;
	ld.shared.f32 	%f292, [%r29+3084];
	fma.rn.f32 	%f293, %f95, %f292, %f291;
	ld.shared.f32 	%f294, [%r29+3212];
	fma.rn.f32 	%f295, %f98, %f294, %f293;
	ld.shared.f32 	%f296, [%r29+3340];
	fma.rn.f32 	%f297, %f101, %f296, %f295;
	ld.shared.f32 	%f298, [%r29+3468];
	fma.rn.f32 	%f299, %f104, %f298, %f297;
	ld.shared.f32 	%f300, [%r29+3596];
	fma.rn.f32 	%f301, %f107, %f300, %f299;
	ld.shared.f32 	%f302, [%r29+3724];
	fma.rn.f32 	%f303, %f110, %f302, %f301;
	ld.shared.f32 	%f304, [%r29+3852];
	fma.rn.f32 	%f305, %f113, %f304, %f303;
	ld.shared.f32 	%f306, [%r29+3980];
	fma.rn.f32 	%f311, %f116, %f306, %f305;
	bar.sync 	0;
	add.s32 	%r41, %r41, 1;
	setp.ne.s32 	%p2, %r41, 0;
	shl.b32 	%r31, %r15, 5;
	add.s32 	%r40, %r40, %r31;
	add.s32 	%r39, %r39, 32;
	@%p2 bra 	$L__BB0_2;
$L__BB0_3:
	ld.param.u64 	%rd21, [_Z17sgemm_usingFloat4ILj32ELj32ELj32ELj4EEvPfS0_S0_iii_param_2];
	cvt.u32.u64 	%r32, %rd1;
	add.s32 	%r33, %r3, %r1;
	shl.b32 	%r34, %r2, 2;
	add.s32 	%r35, %r32, %r34;
	mad.lo.s32 	%r36, %r15, %r33, %r35;
	cvta.to.global.u64 	%rd16, %rd21;
	mul.wide.s32 	%rd17, %r36, 4;
	add.s64 	%rd18, %rd16, %rd17;
	st.global.f32 	[%rd18], %f314;
	st.global.f32 	[%rd18+4], %f313;
	st.global.f32 	[%rd18+8], %f312;
	st.global.f32 	[%rd18+12], %f311;
	ret;

}


// ===== COMPILED SASS (sm_100) =====

	.target	sm_100

	.elftype	@"ET_EXEC"


//--------------------- .note.nv.tkinfo           --------------------------
	.section	.note.nv.tkinfo,"",@"SHT_NOTE"
	.sectionflags	@"SHF_NOTE_NV_TKINFO"
	.tkinfo
        /*0018*/ 	.word	0x00000002
        /*0030*/ 	.string	""
        /*0030*/ 	.string	"ptxas"
        /*0030*/ 	.string	"Cuda compilation tools, release 13.0, V13.0.88"
        /*0030*/ 	.string	"Build cuda_13.0.r13.0/compiler.36424714_0"
        /*0030*/ 	.string	"-arch sm_100 -m 64 "



//--------------------- .note.nv.cuinfo           --------------------------
	.section	.note.nv.cuinfo,"",@"SHT_NOTE"
	.sectionflags	@"SHF_NOTE_NV_CUINFO"
        /*0018*/ 	.short	0x0002
        /*001a*/ 	.short	0x0064
        /*001c*/ 	.short	0x0082
	.zero		2


//--------------------- .nv.info                  --------------------------
	.section	.nv.info,"",@"SHT_CUDA_INFO"
	.align	4


	//----- nvinfo : EIATTR_REGCOUNT
	.align		4
        /*0000*/ 	.byte	0x04, 0x2f
        /*0002*/ 	.short	(.L_1 - .L_0)
	.align		4
.L_0:
        /*0004*/ 	.word	index@(_Z17sgemm_usingFloat4ILj32ELj32ELj32ELj4EEvPfS0_S0_iii)
        /*0008*/ 	.word	0x00000020


	//----- nvinfo : EIATTR_FRAME_SIZE
	.align		4
.L_1:
        /*000c*/ 	.byte	0x04, 0x11
        /*000e*/ 	.short	(.L_3 - .L_2)
	.align		4
.L_2:
        /*0010*/ 	.word	index@(_Z17sgemm_usingFloat4ILj32ELj32ELj32ELj4EEvPfS0_S0_iii)
        /*0014*/ 	.word	0x00000000


	//----- nvinfo : EIATTR_MIN_STACK_SIZE
	.align		4
.L_3:
        /*0018*/ 	.byte	0x04, 0x12
        /*001a*/ 	.short	(.L_5 - .L_4)
	.align		4
.L_4:
        /*001c*/ 	.word	index@(_Z17sgemm_usingFloat4ILj32ELj32ELj32ELj4EEvPfS0_S0_iii)
        /*0020*/ 	.word	0x00000000
.L_5:


//--------------------- .nv.compat                --------------------------
	.section	.nv.compat,"",@"SHT_CUDA_COMPAT_INFO"
	.align	4
        /*0000*/ 	.byte	0x02, 0x09, 0x00, 0x00, 0x02, 0x02, 0x01, 0x00, 0x02, 0x05, 0x05, 0x00, 0x03, 0x07, 0x01, 0x01
        /*0010*/ 	.byte	0x02, 0x03, 0x00, 0x00, 0x02, 0x06, 0x01, 0x00, 0x04, 0x0b, 0x08, 0x00, 0x09, 0x00, 0x00, 0x00
        /*0020*/ 	.byte	0x00, 0x00, 0x00, 0x00


//--------------------- .nv.info._Z17sgemm_usingFloat4ILj32ELj32ELj32ELj4EEvPfS0_S0_iii --------------------------
	.section	.nv.info._Z17sgemm_usingFloat4ILj32ELj32ELj32ELj4EEvPfS0_S0_iii,"",@"SHT_CUDA_INFO"
	.sectionflags	@""
	.align	4


	//----- nvinfo : EIATTR_CUDA_API_VERSION
	.align		4
        /*0000*/ 	.byte	0x04, 0x37
        /*0002*/ 	.short	(.L_7 - .L_6)
.L_6:
        /*0004*/ 	.word	0x00000082


	//----- nvinfo : EIATTR_KPARAM_INFO
	.align		4
.L_7:
        /*0008*/ 	.byte	0x04, 0x17
        /*000a*/ 	.short	(.L_9 - .L_8)
.L_8:
        /*000c*/ 	.word	0x00000000
        /*0010*/ 	.short	0x0005
        /*0012*/ 	.short	0x0020
        /*0014*/ 	.byte	0x00, 0xf0, 0x11, 0x00


	//----- nvinfo : EIATTR_KPARAM_INFO
	.align		4
.L_9:
        /*0018*/ 	.byte	0x04, 0x17
        /*001a*/ 	.short	(.L_11 - .L_10)
.L_10:
        /*001c*/ 	.word	0x00000000
        /*0020*/ 	.short	0x0004
        /*0022*/ 	.short	0x001c
        /*0024*/ 	.byte	0x00, 0xf0, 0x11, 0x00


	//----- nvinfo : EIATTR_KPARAM_INFO
	.align		4
.L_11:
        /*0028*/ 	.byte	0x04, 0x17
        /*002a*/ 	.short	(.L_13 - .L_12)
.L_12:
        /*002c*/ 	.word	0x00000000
        /*0030*/ 	.short	0x0003
        /*0032*/ 	.short	0x0018
        /*0034*/ 	.byte	0x00, 0xf0, 0x11, 0x00


	//----- nvinfo : EIATTR_KPARAM_INFO
	.align		4
.L_13:
        /*0038*/ 	.byte	0x04, 0x17
        /*003a*/ 	.short	(.L_15 - .L_14)
.L_14:
        /*003c*/ 	.word	0x00000000
        /*0040*/ 	.short	0x0002
        /*0042*/ 	.short	0x0010
        /*0044*/ 	.byte	0x00, 0xf5, 0x21, 0x00


	//----- nvinfo : EIATTR_KPARAM_INFO
	.align		4
.L_15:
        /*0048*/ 	.byte	0x04, 0x17
        /*004a*/ 	.short	(.L_17 - .L_16)
.L_16:
        /*004c*/ 	.word	0x00000000
        /*0050*/ 	.short	0x0001
        /*0052*/ 	.short	0x0008
        /*0054*/ 	.byte	0x00, 0xf5, 0x21, 0x00


	//----- nvinfo : EIATTR_KPARAM_INFO
	.align		4
.L_17:
        /*0058*/ 	.byte	0x04, 0x17
        /*005a*/ 	.short	(.L_19 - .L_18)
.L_18:
        /*005c*/ 	.word	0x00000000
        /*0060*/ 	.short	0x0000
        /*0062*/ 	.short	0x0000
        /*0064*/ 	.byte	0x00, 0xf5, 0x21, 0x00


	//----- nvinfo : EIATTR_SPARSE_MMA_MASK
	.align		4
.L_19:
        /*0068*/ 	.byte	0x03, 0x50
        /*006a*/ 	.short	0x0000


	//----- nvinfo : EIATTR_MAXREG_COUNT
	.align		4
        /*006c*/ 	.byte	0x03, 0x1b
        /*006e*/ 	.short	0x00ff


	//----- nvinfo : EIATTR_NUM_BARRIERS
	.align		4
        /*0070*/ 	.byte	0x02, 0x4c
        /*0072*/ 	.byte	0x01
	.zero		1


	//----- nvinfo : EIATTR_MERCURY_ISA_VERSION
	.align		4
        /*0074*/ 	.byte	0x03, 0x5f
        /*0076*/ 	.short	0x0101


	//----- nvinfo : EIATTR_VRC_CTA_INIT_COUNT
	.align		4
        /*0078*/ 	.byte	0x02, 0x4a
	.zero		1
	.zero		1


	//----- nvinfo : EIATTR_EXIT_INSTR_OFFSETS
	.align		4
        /*007c*/ 	.byte	0x04, 0x1c
        /*007e*/ 	.short	(.L_21 - .L_20)


	//   ....[0]....
.L_20:
        /*0080*/ 	.word	0x00000e50


	//----- nvinfo : EIATTR_CBANK_PARAM_SIZE
	.align		4
.L_21:
        /*0084*/ 	.byte	0x03, 0x19
        /*0086*/ 	.short	0x0024


	//----- nvinfo : EIATTR_PARAM_CBANK
	.align		4
        /*0088*/ 	.byte	0x04, 0x0a
        /*008a*/ 	.short	(.L_23 - .L_22)
	.align		4
.L_22:
        /*008c*/ 	.word	index@(.nv.constant0._Z17sgemm_usingFloat4ILj32ELj32ELj32ELj4EEvPfS0_S0_iii)
        /*0090*/ 	.short	0x0380
        /*0092*/ 	.short	0x0024


	//----- nvinfo : EIATTR_SW_WAR
	.align		4
.L_23:
        /*0094*/ 	.byte	0x04, 0x36
        /*0096*/ 	.short	(.L_25 - .L_24)
.L_24:
        /*0098*/ 	.word	0x00000008
.L_25:


//--------------------- .nv.callgraph             --------------------------
	.section	.nv.callgraph,"",@"SHT_CUDA_CALLGRAPH"
	.align	4
	.sectionentsize	8
	.align		4
        /*0000*/ 	.word	0x00000000
	.align		4
        /*0004*/ 	.word	0xffffffff
	.align		4
        /*0008*/ 	.word	0x00000000
	.align		4
        /*000c*/ 	.word	0xfffffffe
	.align		4
        /*0010*/ 	.word	0x00000000
	.align		4
        /*0014*/ 	.word	0xfffffffd
	.align		4
        /*0018*/ 	.word	0x00000000
	.align		4
        /*001c*/ 	.word	0xfffffffc


//--------------------- .text._Z17sgemm_usingFloat4ILj32ELj32ELj32ELj4EEvPfS0_S0_iii --------------------------
	.section	.text._Z17sgemm_usingFloat4ILj32ELj32ELj32ELj4EEvPfS0_S0_iii,"ax",@progbits
	.align	128
        .global         _Z17sgemm_usingFloat4ILj32ELj32ELj32ELj4EEvPfS0_S0_iii
        .type           _Z17sgemm_usingFloat4ILj32ELj32ELj32ELj4EEvPfS0_S0_iii,@function
        .size           _Z17sgemm_usingFloat4ILj32ELj32ELj32ELj4EEvPfS0_S0_iii,(.L_x_3 - _Z17sgemm_usingFloat4ILj32ELj32ELj32ELj4EEvPfS0_S0_iii)
        .other          _Z17sgemm_usingFloat4ILj32ELj32ELj32ELj4EEvPfS0_S0_iii,@"STO_CUDA_ENTRY STV_DEFAULT"
_Z17sgemm_usingFloat4ILj32ELj32ELj32ELj4EEvPfS0_S0_iii:
.text._Z17sgemm_usingFloat4ILj32ELj32ELj32ELj4EEvPfS0_S0_iii:
[----:B------:R-:W-:Y:S08]  /*0000*/  LDC R1, c[0x0][0x37c] ;  /* 0x0000df00ff017b82 */ /* 0x000ff00000000800 */
[----:B------:R-:W0:Y:S01]  /*0010*/  LDC R0, c[0x0][0x3a0] ;  /* 0x0000e800ff007b82 */ /* 0x000e220000000800 */
[----:B------:R-:W1:Y:S01]  /*0020*/  S2R R20, SR_TID.X ;  /* 0x0000000000147919 */ /* 0x000e620000002100 */
[----:B------:R-:W2:Y:S01]  /*0030*/  LDCU.64 UR8, c[0x0][0x358] ;  /* 0x00006b00ff0877ac */ /* 0x000ea20008000a00 */
[----:B------:R-:W-:-:S02]  /*0040*/  CS2R R26, SRZ ;  /* 0x00000000001a7805 */ /* 0x000fc4000001ff00 */
[----:B------:R-:W-:Y:S01]  /*0050*/  CS2R R28, SRZ ;  /* 0x00000000001c7805 */ /* 0x000fe2000001ff00 */
[----:B------:R-:W3:Y:S02]  /*0060*/  S2R R3, SR_TID.Y ;  /* 0x0000000000037919 */ /* 0x000ee40000002200 */
[----:B------:R-:W4:Y:S08]  /*0070*/  S2UR UR4, SR_CTAID.X ;  /* 0x00000000000479c3 */ /* 0x000f300000002500 */
[----:B------:R-:W5:Y:S01]  /*0080*/  S2UR UR5, SR_CTAID.Y ;  /* 0x00000000000579c3 */ /* 0x000f620000002600 */
[----:B0-----:R-:W-:-:S04]  /*0090*/  IADD3 R4, PT, PT, R0, 0x1f, RZ ;  /* 0x0000001f00047810 */ /* 0x001fc80007ffe0ff */
[----:B------:R-:W-:Y:S01]  /*00a0*/  ISETP.GE.U32.AND P0, PT, R4, 0x20, PT ;  /* 0x000000200400780c */ /* 0x000fe20003f06070 */
[----:B----4-:R-:W-:Y:S02]  /*00b0*/  USHF.L.U32 UR4, UR4, 0x5, URZ ;  /* 0x0000000504047899 */ /* 0x010fe400080006ff */
[----:B-----5:R-:W-:-:S10]  /*00c0*/  USHF.L.U32 UR5, UR5, 0x5, URZ ;  /* 0x0000000505057899 */ /* 0x020fd400080006ff */
[----:B-123--:R-:W-:Y:S05]  /*00d0*/  @!P0 BRA `(.L_x_0) ;  /* 0x0000000c00348947 */ /* 0x00efea0003800000 */
[----:B------:R-:W0:Y:S01]  /*00e0*/  S2UR UR10, SR_CgaCtaId ;  /* 0x00000000000a79c3 */ /* 0x000e220000008800 */
[----:B------:R-:W-:Y:S01]  /*00f0*/  UMOV UR7, 0x400 ;  /* 0x0000040000077882 */ /* 0x000fe20000000000 */
[----:B------:R-:W-:Y:S01]  /*0100*/  SHF.L.U32 R5, R3, 0x2, RZ ;  /* 0x0000000203057819 */ /* 0x000fe200000006ff */
[----:B------:R-:W-:Y:S01]  /*0110*/  HFMA2 R27, -RZ, RZ, 0, 0 ;  /* 0x00000000ff1b7431 */ /* 0x000fe200000001ff */
[----:B------:R-:W-:Y:S01]  /*0120*/  SHF.R.U32.HI R4, RZ, 0x5, R4 ;  /* 0x00000005ff047819 */ /* 0x000fe20000011604 */
[----:B------:R-:W1:Y:S02]  /*0130*/  LDCU.128 UR12, c[0x0][0x380] ;  /* 0x00007000ff0c77ac */ /* 0x000e640008000c00 */
[----:B------:R-:W-:Y:S01]  /*0140*/  IMAD R21, R20, R0, R5 ;  /* 0x0000000014157224 */ /* 0x000fe200078e0205 */
[----:B------:R-:W2:Y:S01]  /*0150*/  LDC R2, c[0x0][0x39c] ;  /* 0x0000e700ff027b82 */ /* 0x000ea20000000800 */
[----:B------:R-:W-:Y:S01]  /*0160*/  IADD3 R23, PT, PT, -R4, RZ, RZ ;  /* 0x000000ff04177210 */ /* 0x000fe20007ffe1ff */
[----:B0-----:R-:W-:-:S06]  /*0170*/  ULEA UR6, UR10, UR7, 0x18 ;  /* 0x000000070a067291 */ /* 0x001fcc000f8ec0ff */
[C---:B------:R-:W-:Y:S01]  /*0180*/  LEA R24, R20.reuse, UR6, 0x7 ;  /* 0x0000000614187c11 */ /* 0x040fe2000f8e38ff */
[----:B-12---:R-:W-:-:S07]  /*0190*/  IMAD R22, R20, R2, R5 ;  /* 0x0000000214167224 */ /* 0x006fce00078e0205 */
.L_x_1:
[----:B------:R-:W-:Y:S01]  /*01a0*/  IMAD R4, R0, UR4, RZ ;  /* 0x0000000400047c24 */ /* 0x000fe2000f8e02ff */
[----:B------:R-:W-:-:S04]  /*01b0*/  IADD3 R5, P0, PT, R22, UR5, RZ ;  /* 0x0000000516057c10 */ /* 0x000fc8000ff1e0ff */
[----:B------:R-:W-:Y:S02]  /*01c0*/  IADD3 R7, P1, PT, R4, R21, RZ ;  /* 0x0000001504077210 */ /* 0x000fe40007f3e0ff */
[----:B------:R-:W-:Y:S02]  /*01d0*/  IADD3.X R6, PT, PT, RZ, RZ, RZ, P0, !PT ;  /* 0x000000ffff067210 */ /* 0x000fe400007fe4ff */
[----:B------:R-:W-:Y:S02]  /*01e0*/  LEA R8, P0, R5, UR14, 0x2 ;  /* 0x0000000e05087c11 */ /* 0x000fe4000f8010ff */
[----:B------:R-:W-:Y:S02]  /*01f0*/  IADD3.X R10, PT, PT, RZ, RZ, RZ, P1, !PT ;  /* 0x000000ffff0a7210 */ /* 0x000fe40000ffe4ff */
[----:B------:R-:W-:Y:S02]  /*0200*/  LEA R4, P1, R7, UR12, 0x2 ;  /* 0x0000000c07047c11 */ /* 0x000fe4000f8210ff */
[----:B------:R-:W-:-:S02]  /*0210*/  LEA.HI.X R9, R5, UR15, R6, 0x2, P0 ;  /* 0x0000000f05097c11 */ /* 0x000fc400080f1406 */
[----:B------:R-:W-:-:S04]  /*0220*/  LEA.HI.X R5, R7, UR13, R10, 0x2, P1 ;  /* 0x0000000d07057c11 */ /* 0x000fc800088f140a */
[----:B------:R-:W2:Y:S04]  /*0230*/  LDG.E.128 R8, desc[UR8][R8.64] ;  /* 0x0000000808087981 */ /* 0x000ea8000c1e1d00 */
[----:B------:R-:W3:Y:S01]  /*0240*/  LDG.E.128 R4, desc[UR8][R4.64] ;  /* 0x0000000804047981 */ /* 0x000ee2000c1e1d00 */
[----:B------:R-:W-:-:S04]  /*0250*/  UIADD3 UR6, UPT, UPT, UR7, 0x1000, URZ ;  /* 0x0000100007067890 */ /* 0x000fc8000fffe0ff */
[----:B------:R-:W-:Y:S01]  /*0260*/  ULEA UR6, UR10, UR6, 0x18 ;  /* 0x000000060a067291 */ /* 0x000fe2000f8ec0ff */
[----:B------:R-:W-:-:S05]  /*0270*/  LEA R13, R3, R24, 0x4 ;  /* 0x00000018030d7211 */ /* 0x000fca00078e20ff */
[----:B------:R-:W-:-:S04]  /*0280*/  LEA R25, R3, UR6, 0x4 ;  /* 0x0000000603197c11 */ /* 0x000fc8000f8e20ff */
[----:B------:R-:W-:Y:S01]  /*0290*/  LEA R14, R20, R25, 0x7 ;  /* 0x00000019140e7211 */ /* 0x000fe200078e38ff */
[----:B---3--:R-:W-:Y:S04]  /*02a0*/  STS.128 [R13], R4 ;  /* 0x000000040d007388 */ /* 0x008fe80000000c00 */
[----:B--2---:R-:W-:Y:S01]  /*02b0*/  STS.128 [R14], R8 ;  /* 0x000000080e007388 */ /* 0x004fe20000000c00 */
[----:B------:R-:W-:Y:S06]  /*02c0*/  BAR.SYNC.DEFER_BLOCKING 0x0 ;  /* 0x0000000000007b1d */ /* 0x000fec0000010000 */
[----:B------:R-:W-:Y:S04]  /*02d0*/  LDS.128 R12, [R24] ;  /* 0x00000000180c7984 */ /* 0x000fe80000000c00 */
[----:B------:R-:W0:Y:S04]  /*02e0*/  LDS.128 R16, [R25] ;  /* 0x0000000019107984 */ /* 0x000e280000000c00 */
[----:B------:R-:W1:Y:S04]  /*02f0*/  LDS.128 R8, [R25+0x80] ;  /* 0x0000800019087984 */ /* 0x000e680000000c00 */
[----:B------:R-:W2:Y:S01]  /*0300*/  LDS.128 R4, [R25+0x100] ;  /* 0x0001000019047984 */ /* 0x000ea20000000c00 */
[C---:B0-----:R-:W-:Y:S01]  /*0310*/  FFMA R16, R12.reuse, R16, R26 ;  /* 0x000000100c107223 */ /* 0x041fe2000000001a */
[C---:B------:R-:W-:Y:S01]  /*0320*/  FFMA R28, R12.reuse, R17, R28 ;  /* 0x000000110c1c7223 */ /* 0x040fe2000000001c */
[C---:B------:R-:W-:Y:S01]  /*0330*/  FFMA R29, R12.reuse, R18, R29 ;  /* 0x000000120c1d7223 */ /* 0x040fe2000000001d */
[----:B------:R-:W-:Y:S01]  /*0340*/  FFMA R12, R12, R19, R27 ;  /* 0x000000130c0c7223 */ /* 0x000fe2000000001b */
[----:B-1----:R-:W-:Y:S01]  /*0350*/  FFMA R27, R8, R13, R16 ;  /* 0x0000000d081b7223 */ /* 0x002fe20000000010 */
[C---:B------:R-:W-:Y:S01]  /*0360*/  FFMA R9, R13.reuse, R9, R28 ;  /* 0x000000090d097223 */ /* 0x040fe2000000001c */
[C---:B------:R-:W-:Y:S01]  /*0370*/  FFMA R10, R13.reuse, R10, R29 ;  /* 0x0000000a0d0a7223 */ /* 0x040fe2000000001d */
[----:B------:R-:W-:Y:S01]  /*0380*/  FFMA R8, R13, R11, R12 ;  /* 0x0000000b0d087223 */ /* 0x000fe2000000000c */
[----:B------:R-:W0:Y:S01]  /*0390*/  LDS.128 R16, [R25+0x180] ;  /* 0x0001800019107984 */ /* 0x000e220000000c00 */
[----:B--2---:R-:W-:Y:S01]  /*03a0*/  FFMA R29, R4, R14, R27 ;  /* 0x0000000e041d7223 */ /* 0x004fe2000000001b */
[C---:B------:R-:W-:Y:S01]  /*03b0*/  FFMA R12, R14.reuse, R5, R9 ;  /* 0x000000050e0c7223 */ /* 0x040fe20000000009 */
[C---:B------:R-:W-:Y:S01]  /*03c0*/  FFMA R13, R14.reuse, R6, R10 ;  /* 0x000000060e0d7223 */ /* 0x040fe2000000000a */
[----:B------:R-:W-:-:S02]  /*03d0*/  FFMA R26, R14, R7, R8 ;  /* 0x000000070e1a7223 */ /* 0x000fc40000000008 */
[----:B------:R-:W-:Y:S04]  /*03e0*/  LDS.128 R4, [R24+0x10] ;  /* 0x0000100018047984 */ /* 0x000fe80000000c00 */
[----:B------:R-:W1:Y:S01]  /*03f0*/  LDS.128 R8, [R25+0x200] ;  /* 0x0002000019087984 */ /* 0x000e620000000c00 */
[----:B0-----:R-:W-:Y:S01]  /*0400*/  FFMA R29, R16, R15, R29 ;  /* 0x0000000f101d7223 */ /* 0x001fe2000000001d */
[C---:B------:R-:W-:Y:S01]  /*0410*/  FFMA R12, R15.reuse, R17, R12 ;  /* 0x000000110f0c7223 */ /* 0x040fe2000000000c */
[C---:B------:R-:W-:Y:S01]  /*0420*/  FFMA R13, R15.reuse, R18, R13 ;  /* 0x000000120f0d7223 */ /* 0x040fe2000000000d */
[----:B------:R-:W-:Y:S02]  /*0430*/  FFMA R26, R15, R19, R26 ;  /* 0x000000130f1a7223 */ /* 0x000fe4000000001a */
[----:B------:R-:W0:Y:S01]  /*0440*/  LDS.128 R16, [R25+0x280] ;  /* 0x0002800019107984 */ /* 0x000e220000000c00 */
[C---:B-1----:R-:W-:Y:S01]  /*0450*/  FFMA R29, R4.reuse, R8, R29 ;  /* 0x00000008041d7223 */ /* 0x042fe2000000001d */
[C---:B------:R-:W-:Y:S01]  /*0460*/  FFMA R8, R4.reuse, R9, R12 ;  /* 0x0000000904087223 */ /* 0x040fe2000000000c */
[----:B------:R-:W-:-:S02]  /*0470*/  FFMA R27, R4, R10, R13 ;  /* 0x0000000a041b7223 */ /* 0x000fc4000000000d */
[----:B------:R-:W1:Y:S01]  /*0480*/  LDS.128 R12, [R25+0x300] ;  /* 0x00030000190c7984 */ /* 0x000e620000000c00 */
[----:B------:R-:W-:Y:S01]  /*0490*/  FFMA R26, R4, R11, R26 ;  /* 0x0000000b041a7223 */ /* 0x000fe2000000001a */
[C---:B0-----:R-:W-:Y:S01]  /*04a0*/  FFMA R17, R5.reuse, R17, R8 ;  /* 0x0000001105117223 */ /* 0x041fe20000000008 */
[----:B------:R-:W-:Y:S01]  /*04b0*/  FFMA R29, R16, R5, R29 ;  /* 0x00000005101d7223 */ /* 0x000fe2000000001d */
[----:B------:R-:W0:Y:S01]  /*04c0*/  LDS.128 R8, [R25+0x380] ;  /* 0x0003800019087984 */ /* 0x000e220000000c00 */
[C---:B------:R-:W-:Y:S01]  /*04d0*/  FFMA R27, R5.reuse, R18, R27 ;  /* 0x00000012051b7223 */ /* 0x040fe2000000001b */
[----:B------:R-:W-:Y:S01]  /*04e0*/  FFMA R26, R5, R19, R26 ;  /* 0x00000013051a7223 */ /* 0x000fe2000000001a */
[----:B-1----:R-:W-:Y:S01]  /*04f0*/  FFMA R29, R12, R6, R29 ;  /* 0x000000060c1d7223 */ /* 0x002fe2000000001d */
[C---:B------:R-:W-:Y:S01]  /*0500*/  FFMA R4, R6.reuse, R13, R17 ;  /* 0x0000000d06047223 */ /* 0x040fe20000000011 */
[C---:B------:R-:W-:Y:S01]  /*0510*/  FFMA R5, R6.reuse, R14, R27 ;  /* 0x0000000e06057223 */ /* 0x040fe2000000001b */
[----:B------:R-:W-:Y:S01]  /*0520*/  FFMA R26, R6, R15, R26 ;  /* 0x0000000f061a7223 */ /* 0x000fe2000000001a */
[----:B------:R-:W-:Y:S04]  /*0530*/  LDS.128 R16, [R25+0x400] ;  /* 0x0004000019107984 */ /* 0x000fe80000000c00 */
[----:B------:R-:W1:Y:S01]  /*0540*/  LDS.128 R12, [R24+0x20] ;  /* 0x00002000180c7984 */ /* 0x000e620000000c00 */
[----:B0-----:R-:W-:Y:S01]  /*0550*/  FFMA R29, R8, R7, R29 ;  /* 0x00000007081d7223 */ /* 0x001fe2000000001d */
[C---:B------:R-:W-:Y:S01]  /*0560*/  FFMA R4, R7.reuse, R9, R4 ;  /* 0x0000000907047223 */ /* 0x040fe20000000004 */
[C---:B------:R-:W-:Y:S01]  /*0570*/  FFMA R5, R7.reuse, R10, R5 ;  /* 0x0000000a07057223 */ /* 0x040fe20000000005 */
[----:B------:R-:W-:-:S02]  /*0580*/  FFMA R26, R7, R11, R26 ;  /* 0x0000000b071a7223 */ /* 0x000fc4000000001a */
[----:B------:R-:W0:Y:S01]  /*0590*/  LDS.128 R8, [R25+0x480] ;  /* 0x0004800019087984 */ /* 0x000e220000000c00 */
[C---:B-1----:R-:W-:Y:S01]  /*05a0*/  FFMA R29, R12.reuse, R16, R29 ;  /* 0x000000100c1d7223 */ /* 0x042fe2000000001d */
[C---:B------:R-:W-:Y:S01]  /*05b0*/  FFMA R16, R12.reuse, R17, R4 ;  /* 0x000000110c107223 */ /* 0x040fe20000000004 */
[C---:B------:R-:W-:Y:S02]  /*05c0*/  FFMA R27, R12.reuse, R18, R5 ;  /* 0x000000120c1b7223 */ /* 0x040fe40000000005 */
[----:B------:R-:W1:Y:S01]  /*05d0*/  LDS.128 R4, [R25+0x500] ;  /* 0x0005000019047984 */ /* 0x000e620000000c00 */
[----:B------:R-:W-:Y:S01]  /*05e0*/  FFMA R26, R12, R19, R26 ;  /* 0x000000130c1a7223 */ /* 0x000fe2000000001a */
[C---:B0-----:R-:W-:Y:S02]  /*05f0*/  FFMA R9, R13.reuse, R9, R16 ;  /* 0x000000090d097223 */ /* 0x041fe40000000010 */
[----:B------:R-:W0:Y:S01]  /*0600*/  LDS.128 R16, [R25+0x580] ;  /* 0x0005800019107984 */ /* 0x000e220000000c00 */
[----:B------:R-:W-:Y:S01]  /*0610*/  FFMA R29, R8, R13, R29 ;  /* 0x0000000d081d7223 */ /* 0x000fe2000000001d */
[C---:B------:R-:W-:Y:S01]  /*0620*/  FFMA R27, R13.reuse, R10, R27 ;  /* 0x0000000a0d1b7223 */ /* 0x040fe2000000001b */
[----:B------:R-:W-:-:S02]  /*0630*/  FFMA R26, R13, R11, R26 ;  /* 0x0000000b0d1a7223 */ /* 0x000fc4000000001a */
        /* <DEDUP_REMOVED lines=33> */
[C---:B------:R-:W-:Y:S02]  /*0850*/  FFMA R16, R12.reuse, R17, R8 ;  /* 0x000000110c107223 */ /* 0x040fe40000000008 */
[----:B------:R-:W1:Y:S01]  /*0860*/  LDS.128 R8, [R25+0x900] ;  /* 0x0009000019087984 */ /* 0x000e620000000c00 */
[C---:B------:R-:W-:Y:S01]  /*0870*/  FFMA R27, R12.reuse, R18, R27 ;  /* 0x000000120c1b7223 */ /* 0x040fe2000000001b */
        /* <DEDUP_REMOVED lines=43> */
[C---:B0-----:R-:W-:Y:S01]  /*0b30*/  FFMA R5, R13.reuse, R5, R16 ;  /* 0x000000050d057223 */ /* 0x041fe20000000010 */
[----:B------:R-:W-:Y:S01]  /*0b40*/  FFMA R29, R4, R13, R29 ;  /* 0x0000000d041d7223 */ /* 0x000fe2000000001d */
[----:B------:R-:W0:Y:S01]  /*0b50*/  LDS.128 R16, [R25+0xd80] ;  /* 0x000d800019107984 */ /* 0x000e220000000c00 */
[C---:B------:R-:W-:Y:S01]  /*0b60*/  FFMA R4, R13.reuse, R7, R26 ;  /* 0x000000070d047223 */ /* 0x040fe2000000001a */
[----:B------:R-:W-:Y:S01]  /*0b70*/  FFMA R27, R13, R6, R27 ;  /* 0x000000060d1b7223 */ /* 0x000fe2000000001b */
[----:B-1----:R-:W-:Y:S01]  /*0b80*/  FFMA R29, R8, R14, R29 ;  /* 0x0000000e081d7223 */ /* 0x002fe2000000001d */
[----:B------:R-:W-:-:S02]  /*0b90*/  FFMA R26, R14, R9, R5 ;  /* 0x000000090e1a7223 */ /* 0x000fc40000000005 */
[C---:B------:R-:W-:Y:S01]  /*0ba0*/  FFMA R13, R14.reuse, R10, R27 ;  /* 0x0000000a0e0d7223 */ /* 0x040fe2000000001b */
[----:B------:R-:W-:Y:S02]  /*0bb0*/  FFMA R28, R14, R11, R4 ;  /* 0x0000000b0e1c7223 */ /* 0x000fe40000000004 */
[----:B------:R-:W-:Y:S04]  /*0bc0*/  LDS.128 R4, [R24+0x70] ;  /* 0x0000700018047984 */ /* 0x000fe80000000c00 */
[----:B------:R-:W1:Y:S01]  /*0bd0*/  LDS.128 R8, [R25+0xe00] ;  /* 0x000e000019087984 */ /* 0x000e620000000c00 */
[----:B0-----:R-:W-:Y:S01]  /*0be0*/  FFMA R29, R16, R15, R29 ;  /* 0x0000000f101d7223 */ /* 0x001fe2000000001d */
[C---:B------:R-:W-:Y:S01]  /*0bf0*/  FFMA R26, R15.reuse, R17, R26 ;  /* 0x000000110f1a7223 */ /* 0x040fe2000000001a */
[C---:B------:R-:W-:Y:S01]  /*0c00*/  FFMA R27, R15.reuse, R18, R13 ;  /* 0x000000120f1b7223 */ /* 0x040fe2000000000d */
[----:B------:R-:W-:-:S02]  /*0c10*/  FFMA R28, R15, R19, R28 ;  /* 0x000000130f1c7223 */ /* 0x000fc4000000001c */
[----:B------:R-:W0:Y:S04]  /*0c20*/  LDS.128 R12, [R25+0xe80] ;  /* 0x000e8000190c7984 */ /* 0x000e280000000c00 */
[----:B------:R-:W2:Y:S01]  /*0c30*/  LDS.128 R16, [R25+0xf00] ;  /* 0x000f000019107984 */ /* 0x000ea20000000c00 */
[----:B------:R-:W-:Y:S01]  /*0c40*/  IADD3 R23, PT, PT, R23, 0x1, RZ ;  /* 0x0000000117177810 */ /* 0x000fe20007ffe0ff */
[C---:B-1----:R-:W-:Y:S01]  /*0c50*/  FFMA R29, R4.reuse, R8, R29 ;  /* 0x00000008041d7223 */ /* 0x042fe2000000001d */
[C---:B------:R-:W-:Y:S01]  /*0c60*/  FFMA R26, R4.reuse, R9, R26 ;  /* 0x00000009041a7223 */ /* 0x040fe2000000001a */
[C---:B------:R-:W-:Y:S01]  /*0c70*/  FFMA R27, R4.reuse, R10, R27 ;  /* 0x0000000a041b7223 */ /* 0x040fe2000000001b */
[----:B------:R-:W-:Y:S02]  /*0c80*/  FFMA R28, R4, R11, R28 ;  /* 0x0000000b041c7223 */ /* 0x000fe4000000001c */
[----:B------:R-:W1:Y:S01]  /*0c90*/  LDS.128 R8, [R25+0xf80] ;  /* 0x000f800019087984 */ /* 0x000e620000000c00 */
[----:B------:R-:W-:Y:S01]  /*0ca0*/  BAR.SYNC.DEFER_BLOCKING 0x0 ;  /* 0x0000000000007b1d */ /* 0x000fe20000010000 */
[----:B------:R-:W-:Y:S01]  /*0cb0*/  ISETP.NE.AND P0, PT, R23, RZ, PT ;  /* 0x000000ff1700720c */ /* 0x000fe20003f05270 */
[----:B0-----:R-:W-:Y:S01]  /*0cc0*/  FFMA R29, R12, R5, R29 ;  /* 0x000000050c1d7223 */ /* 0x001fe2000000001d */
[C---:B------:R-:W-:Y:S01]  /*0cd0*/  FFMA R27, R5.reuse, R14, R27 ;  /* 0x0000000e051b7223 */ /* 0x040fe2000000001b */
[C---:B------:R-:W-:Y:S01]  /*0ce0*/  FFMA R13, R5.reuse, R13, R26 ;  /* 0x0000000d050d7223 */ /* 0x040fe2000000001a */
[----:B------:R-:W-:Y:S01]  /*0cf0*/  FFMA R4, R5, R15, R28 ;  /* 0x0000000f05047223 */ /* 0x000fe2000000001c */
[----:B--2---:R-:W-:Y:S01]  /*0d00*/  FFMA R29, R16, R6, R29 ;  /* 0x00000006101d7223 */ /* 0x004fe2000000001d */
[C---:B------:R-:W-:Y:S01]  /*0d10*/  FFMA R27, R6.reuse, R18, R27 ;  /* 0x00000012061b7223 */ /* 0x040fe2000000001b */
[C---:B------:R-:W-:Y:S01]  /*0d20*/  FFMA R28, R6.reuse, R17, R13 ;  /* 0x00000011061c7223 */ /* 0x040fe2000000000d */
[----:B------:R-:W-:Y:S01]  /*0d30*/  FFMA R4, R6, R19, R4 ;  /* 0x0000001306047223 */ /* 0x000fe20000000004 */
[----:B------:R-:W-:-:S02]  /*0d40*/  LEA R22, R2, R22, 0x5 ;  /* 0x0000001602167211 */ /* 0x000fc400078e28ff */
[----:B------:R-:W-:Y:S01]  /*0d50*/  IADD3 R21, PT, PT, R21, 0x20, RZ ;  /* 0x0000002015157810 */ /* 0x000fe20007ffe0ff */
[----:B-1----:R-:W-:Y:S01]  /*0d60*/  FFMA R26, R8, R7, R29 ;  /* 0x00000007081a7223 */ /* 0x002fe2000000001d */
[C---:B------:R-:W-:Y:S01]  /*0d70*/  FFMA R29, R7.reuse, R10, R27 ;  /* 0x0000000a071d7223 */ /* 0x040fe2000000001b */
[C---:B------:R-:W-:Y:S01]  /*0d80*/  FFMA R28, R7.reuse, R9, R28 ;  /* 0x00000009071c7223 */ /* 0x040fe2000000001c */
[----:B------:R-:W-:Y:S01]  /*0d90*/  FFMA R27, R7, R11, R4 ;  /* 0x0000000b071b7223 */ /* 0x000fe20000000004 */
[----:B------:R-:W-:Y:S06]  /*0da0*/  @P0 BRA `(.L_x_1) ;  /* 0xfffffff000fc0947 */ /* 0x000fec000383ffff */
.L_x_0:
[----:B------:R-:W0:Y:S01]  /*0db0*/  LDC.64 R4, c[0x0][0x390] ;  /* 0x0000e400ff047b82 */ /* 0x000e220000000a00 */
[----:B------:R-:W1:Y:S01]  /*0dc0*/  LDCU UR6, c[0x0][0x39c] ;  /* 0x00007380ff0677ac */ /* 0x000e620008000800 */
[----:B------:R-:W-:Y:S02]  /*0dd0*/  IADD3 R20, PT, PT, R20, UR4, RZ ;  /* 0x0000000414147c10 */ /* 0x000fe4000fffe0ff */
[----:B------:R-:W-:-:S05]  /*0de0*/  LEA R3, R3, UR5, 0x2 ;  /* 0x0000000503037c11 */ /* 0x000fca000f8e10ff */
[----:B-1----:R-:W-:-:S04]  /*0df0*/  IMAD R3, R20, UR6, R3 ;  /* 0x0000000614037c24 */ /* 0x002fc8000f8e0203 */
[----:B0-----:R-:W-:-:S05]  /*0e00*/  IMAD.WIDE R2, R3, 0x4, R4 ;  /* 0x0000000403027825 */ /* 0x001fca00078e0204 */
[----:B------:R-:W-:Y:S04]  /*0e10*/  STG.E desc[UR8][R2.64], R26 ;  /* 0x0000001a02007986 */ /* 0x000fe8000c101908 */
[----:B------:R-:W-:Y:S04]  /*0e20*/  STG.E desc[UR8][R2.64+0x4], R28 ;  /* 0x0000041c02007986 */ /* 0x000fe8000c101908 */
[----:B------:R-:W-:Y:S04]  /*0e30*/  STG.E desc[UR8][R2.64+0x8], R29 ;  /* 0x0000081d02007986 */ /* 0x000fe8000c101908 */
[----:B------:R-:W-:Y:S01]  /*0e40*/  STG.E desc[UR8][R2.64+0xc], R27 ;  /* 0x00000c1b02007986 */ /* 0x000fe2000c101908 */
[----:B------:R-:W-:Y:S05]  /*0e50*/  EXIT ;  /* 0x000000000000794d */ /* 0x000fea0003800000 */
.L_x_2:
[----:B------:R-:W-:-:S00]  /*0e60*/  BRA `(.L_x_2) ;  /* 0xfffffffc00fc7947 */ /* 0x000fc0000383ffff */
[----:B------:R-:W-:-:S00]  /*0e70*/  NOP ;  /* 0x0000000000007918 */ /* 0x000fc00000000000 */
        /* <DEDUP_REMOVED lines=8> */
.L_x_3:


//--------------------- .nv.shared._Z17sgemm_usingFloat4ILj32ELj32ELj32ELj4EEvPfS0_S0_iii --------------------------
	.section	.nv.shared._Z17sgemm_usingFloat4ILj32ELj32ELj32ELj4EEvPfS0_S0_iii,"aw",@nobits
	.sectionflags	@""
	.align	4
.nv.shared._Z17sgemm_usingFloat4ILj32ELj32ELj32ELj4EEvPfS0_S0_iii:
	.zero		9216


//--------------------- .nv.shared.reserved.0     --------------------------
	.section	.nv.shared.reserved.0,"aw",@nobits
	.weak		__nv_reservedSMEM_offset_0_alias
	.size		__nv_reservedSMEM_offset_0_alias, 0, 64
	.other		__nv_reservedSMEM_offset_0_alias,@"STO_CUDA_RESERVED_SHARED STV_DEFAULT"
__nv_reservedSMEM_offset_0_alias:
	.zero		0
	.zero		64


//--------------------- .nv.constant0._Z17sgemm_usingFloat4ILj32ELj32ELj32ELj4EEvPfS0_S0_iii --------------------------
	.section	.nv.constant0._Z17sgemm_usingFloat4ILj32ELj32ELj32ELj4EEvPfS0_S0_iii,"a",@progbits
	.sectionflags	@""
	.align	4
.nv.constant0._Z17sgemm_usingFloat4ILj32ELj32ELj32ELj4EEvPfS0_S0_iii:
	.zero		932


//--------------------- SYMBOLS --------------------------

	.type		.nv.reservedSmem.offset0,@object
	.size		.nv.reservedSmem.offset0,0x4
	.type		.nv.reservedSmem.cap,@object
	.size		.nv.reservedSmem.cap,0x4
